//
// Generated by NVIDIA NVVM Compiler
//
// Compiler Build ID: CL-36424714
// Cuda compilation tools, release 13.0, V13.0.88
// Based on NVVM 20.0.0
//

.version 9.0
.target sm_100
.address_size 64

	// .globl	_Z14print_from_gpuv
.extern .func  (.param .b32 func_retval0) vprintf
(
	.param .b64 vprintf_param_0,
	.param .b64 vprintf_param_1
)
;
.global .align 1 .b8 $str[56] = {72, 101, 108, 108, 111, 44, 32, 87, 111, 114, 108, 100, 33, 32, 102, 114, 111, 109, 32, 116, 104, 114, 101, 97, 100, 32, 91, 37, 100, 44, 32, 37, 100, 44, 32, 37, 100, 44, 32, 37, 100, 93, 32, 111, 110, 32, 100, 101, 118, 105, 99, 101, 33, 32, 10};

.visible .entry _Z14print_from_gpuv()
{
	.local .align 16 .b8 	__local_depot0[16];
	.reg .b64 	%SP;
	.reg .b64 	%SPL;
	.reg .b32 	%r<7>;
	.reg .b64 	%rd<5>;

	mov.u64 	%SPL, __local_depot0;
	cvta.local.u64 	%SP, %SPL;
	add.u64 	%rd1, %SP, 0;
	add.u64 	%rd2, %SPL, 0;
	mov.u32 	%r1, %tid.x;
	mov.u32 	%r2, %ctaid.x;
	mov.u32 	%r3, %ctaid.y;
	mov.u32 	%r4, %ctaid.z;
	st.local.v4.u32 	[%rd2], {%r1, %r2, %r3, %r4};
	mov.u64 	%rd3, $str;
	cvta.global.u64 	%rd4, %rd3;
	{ // callseq 0, 0
	.param .b64 param0;
	st.param.b64 	[param0], %rd4;
	.param .b64 param1;
	st.param.b64 	[param1], %rd1;
	.param .b32 retval0;
	call.uni (retval0), 
	vprintf, 
	(
	param0, 
	param1
	);
	ld.param.b32 	%r5, [retval0];
	} // callseq 0
	ret;

}


// ===== COMPILED SASS (sm_100) =====

	.target	sm_100

	.elftype	@"ET_EXEC"


//--------------------- .note.nv.tkinfo           --------------------------
	.section	.note.nv.tkinfo,"",@"SHT_NOTE"
	.sectionflags	@"SHF_NOTE_NV_TKINFO"
	.tkinfo
        /*0018*/ 	.word	0x00000002
        /*0030*/ 	.string	""
        /*0030*/ 	.string	"ptxas"
        /*0030*/ 	.string	"Cuda compilation tools, release 13.0, V13.0.88"
        /*0030*/ 	.string	"Build cuda_13.0.r13.0/compiler.36424714_0"
        /*0030*/ 	.string	"-arch sm_100 -m 64 "



//--------------------- .note.nv.cuinfo           --------------------------
	.section	.note.nv.cuinfo,"",@"SHT_NOTE"
	.sectionflags	@"SHF_NOTE_NV_CUINFO"
        /*0018*/ 	.short	0x0002
        /*001a*/ 	.short	0x0064
        /*001c*/ 	.short	0x0082
	.zero		2


//--------------------- .nv.info                  --------------------------
	.section	.nv.info,"",@"SHT_CUDA_INFO"
	.align	4


	//----- nvinfo : EIATTR_REGCOUNT
	.align		4
        /*0000*/ 	.byte	0x04, 0x2f
        /*0002*/ 	.short	(.L_2 - .L_1)
	.align		4
.L_1:
        /*0004*/ 	.word	index@(_Z14print_from_gpuv)
        /*0008*/ 	.word	0x00000018


	//----- nvinfo : EIATTR_FRAME_SIZE
	.align		4
.L_2:
        /*000c*/ 	.byte	0x04, 0x11
        /*000e*/ 	.short	(.L_4 - .L_3)
	.align		4
.L_3:
        /*0010*/ 	.word	index@(_Z14print_from_gpuv)
        /*0014*/ 	.word	0x00000010


	//----- nvinfo : EIATTR_MIN_STACK_SIZE
	.align		4
.L_4:
        /*0018*/ 	.byte	0x04, 0x12
        /*001a*/ 	.short	(.L_6 - .L_5)
	.align		4
.L_5:
        /*001c*/ 	.word	index@(_Z14print_from_gpuv)
        /*0020*/ 	.word	0x00000010
.L_6:


//--------------------- .nv.compat                --------------------------
	.section	.nv.compat,"",@"SHT_CUDA_COMPAT_INFO"
	.align	4
        /*0000*/ 	.byte	0x02, 0x09, 0x00, 0x00, 0x02, 0x02, 0x01, 0x00, 0x02, 0x05, 0x05, 0x00, 0x03, 0x07, 0x01, 0x01
        /*0010*/ 	.byte	0x02, 0x03, 0x00, 0x00, 0x02, 0x06, 0x01, 0x00, 0x04, 0x0b, 0x08, 0x00, 0x09, 0x00, 0x00, 0x00
        /*0020*/ 	.byte	0x00, 0x00, 0x00, 0x00


//--------------------- .nv.info._Z14print_from_gpuv --------------------------
	.section	.nv.info._Z14print_from_gpuv,"",@"SHT_CUDA_INFO"
	.sectionflags	@""
	.align	4


	//----- nvinfo : EIATTR_CUDA_API_VERSION
	.align		4
        /*0000*/ 	.byte	0x04, 0x37
        /*0002*/ 	.short	(.L_8 - .L_7)
.L_7:
        /*0004*/ 	.word	0x00000082


	//----- nvinfo : EIATTR_SPARSE_MMA_MASK
	.align		4
.L_8:
        /*0008*/ 	.byte	0x03, 0x50
        /*000a*/ 	.short	0x0000


	//----- nvinfo : EIATTR_MAXREG_COUNT
	.align		4
        /*000c*/ 	.byte	0x03, 0x1b
        /*000e*/ 	.short	0x00ff


	//----- nvinfo : EIATTR_EXTERNS
	.align		4
        /*0010*/ 	.byte	0x04, 0x0f
        /*0012*/ 	.short	(.L_10 - .L_9)


	//   ....[0]....
	.align		4
.L_9:
        /*0014*/ 	.word	index@(vprintf)


	//----- nvinfo : EIATTR_MERCURY_ISA_VERSION
	.align		4
.L_10:
        /*0018*/ 	.byte	0x03, 0x5f
        /*001a*/ 	.short	0x0101


	//----- nvinfo : EIATTR_VRC_CTA_INIT_COUNT
	.align		4
        /*001c*/ 	.byte	0x02, 0x4a
	.zero		1
	.zero		1


	//----- nvinfo : EIATTR_SYSCALL_OFFSETS
	.align		4
        /*0020*/ 	.byte	0x04, 0x46
        /*0022*/ 	.short	(.L_12 - .L_11)


	//   ....[0]....
.L_11:
        /*0024*/ 	.word	0x00000110


	//----- nvinfo : EIATTR_EXIT_INSTR_OFFSETS
	.align		4
.L_12:
        /*0028*/ 	.byte	0x04, 0x1c
        /*002a*/ 	.short	(.L_14 - .L_13)


	//   ....[0]....
.L_13:
        /*002c*/ 	.word	0x00000120


	//----- nvinfo : EIATTR_SW_WAR
	.align		4
.L_14:
        /*0030*/ 	.byte	0x04, 0x36
        /*0032*/ 	.short	(.L_16 - .L_15)
.L_15:
        /*0034*/ 	.word	0x00000008
.L_16:


//--------------------- .nv.callgraph             --------------------------
	.section	.nv.callgraph,"",@"SHT_CUDA_CALLGRAPH"
	.align	4
	.sectionentsize	8
	.align		4
        /*0000*/ 	.word	0x00000000
	.align		4
        /*0004*/ 	.word	0xffffffff
	.align		4
        /*0008*/ 	.word	index@(_Z14print_from_gpuv)
	.align		4
        /*000c*/ 	.word	index@(vprintf)
	.align		4
        /*0010*/ 	.word	0x00000000
	.align		4
        /*0014*/ 	.word	0xfffffffe
	.align		4
        /*0018*/ 	.word	0x00000000
	.align		4
        /*001c*/ 	.word	0xfffffffd
	.align		4
        /*0020*/ 	.word	0x00000000
	.align		4
        /*0024*/ 	.word	0xfffffffc


//--------------------- .nv.constant4             --------------------------
	.section	.nv.constant4,"a",@progbits
	.align	8
	.align		8
.nv.constant4:
        /*0000*/ 	.dword	vprintf
	.align		8
        /*0008*/ 	.dword	$str


//--------------------- .text._Z14print_from_gpuv --------------------------
	.section	.text._Z14print_from_gpuv,"ax",@progbits
	.align	128
        .global         _Z14print_from_gpuv
        .type           _Z14print_from_gpuv,@function
        .size           _Z14print_from_gpuv,(.L_x_2 - _Z14print_from_gpuv)
        .other          _Z14print_from_gpuv,@"STO_CUDA_ENTRY STV_DEFAULT"
_Z14print_from_gpuv:
.text._Z14print_from_gpuv:
[----:B------:R-:W0:Y:S01]  /*0000*/  LDC R1, c[0x0][0x37c] ;  /* 0x0000df00ff017b82 */ /* 0x000e220000000800 */
[----:B------:R-:W1:Y:S01]  /*0010*/  S2R R8, SR_TID.X ;  /* 0x0000000000087919 */ /* 0x000e620000002100 */
[----:B0-----:R-:W-:Y:S01]  /*0020*/  VIADD R1, R1, 0xfffffff0 ;  /* 0xfffffff001017836 */ /* 0x001fe20000000000 */
[----:B------:R-:W-:Y:S01]  /*0030*/  MOV R0, 0x0 ;  /* 0x0000000000007802 */ /* 0x000fe20000000f00 */
[----:B------:R-:W0:Y:S01]  /*0040*/  LDCU UR4, c[0x0][0x2f8] ;  /* 0x00005f00ff0477ac */ /* 0x000e220008000800 */
[----:B------:R-:W1:Y:S03]  /*0050*/  S2R R9, SR_CTAID.X ;  /* 0x0000000000097919 */ /* 0x000e660000002500 */
[----:B------:R2:W3:Y:S01]  /*0060*/  LDC.64 R2, c[0x4][R0] ;  /* 0x0100000000027b82 */ /* 0x0004e20000000a00 */
[----:B------:R-:W4:Y:S01]  /*0070*/  LDCU.64 UR6, c[0x4][0x8] ;  /* 0x01000100ff0677ac */ /* 0x000f220008000a00 */
[----:B------:R-:W1:Y:S01]  /*0080*/  S2R R10, SR_CTAID.Y ;  /* 0x00000000000a7919 */ /* 0x000e620000002600 */
[----:B------:R-:W5:Y:S01]  /*0090*/  LDCU UR5, c[0x0][0x2fc] ;  /* 0x00005f80ff0577ac */ /* 0x000f620008000800 */
[----:B------:R-:W1:Y:S01]  /*00a0*/  S2R R11, SR_CTAID.Z ;  /* 0x00000000000b7919 */ /* 0x000e620000002700 */
[----:B0-----:R-:W-:Y:S01]  /*00b0*/  IADD3 R6, P0, PT, R1, UR4, RZ ;  /* 0x0000000401067c10 */ /* 0x001fe2000ff1e0ff */
[----:B----4-:R-:W-:Y:S01]  /*00c0*/  IMAD.U32 R4, RZ, RZ, UR6 ;  /* 0x00000006ff047e24 */ /* 0x010fe2000f8e00ff */
[----:B------:R-:W-:-:S03]  /*00d0*/  MOV R5, UR7 ;  /* 0x0000000700057c02 */ /* 0x000fc60008000f00 */
[----:B-----5:R-:W-:Y:S01]  /*00e0*/  IMAD.X R7, RZ, RZ, UR5, P0 ;  /* 0x00000005ff077e24 */ /* 0x020fe200080e06ff */
[----:B-1----:R2:W-:Y:S07]  /*00f0*/  STL.128 [R1], R8 ;  /* 0x0000000801007387 */ /* 0x0025ee0000100c00 */
[----:B------:R-:W-:-:S07]  /*0100*/  LEPC R20, `(.L_x_0) ;  /* 0x000000001014794e */ /* 0x000fce0000000000 */
[----:B--23--:R-:W-:Y:S05]  /*0110*/  CALL.ABS.NOINC R2 ;  /* 0x0000000002007343 */ /* 0x00cfea0003c00000 */
.L_x_0:
[----:B------:R-:W-:Y:S05]  /*0120*/  EXIT ;  /* 0x000000000000794d */ /* 0x000fea0003800000 */
.L_x_1:
[----:B------:R-:W-:-:S00]  /*0130*/  BRA `(.L_x_1) ;  /* 0xfffffffc00fc7947 */ /* 0x000fc0000383ffff */
[----:B------:R-:W-:-:S00]  /*0140*/  NOP ;  /* 0x0000000000007918 */ /* 0x000fc00000000000 */
        /* <DEDUP_REMOVED lines=11> */
.L_x_2:


//--------------------- .nv.global.init           --------------------------
	.section	.nv.global.init,"aw",@progbits
.nv.global.init:
	.type		$str,@object
	.size		$str,(.L_0 - $str)
$str:
        /*0000*/ 	.byte	0x48, 0x65, 0x6c, 0x6c, 0x6f, 0x2c, 0x20, 0x57, 0x6f, 0x72, 0x6c, 0x64, 0x21, 0x20, 0x66, 0x72
        /*0010*/ 	.byte	0x6f, 0x6d, 0x20, 0x74, 0x68, 0x72, 0x65, 0x61, 0x64, 0x20, 0x5b, 0x25, 0x64, 0x2c, 0x20, 0x25
        /*0020*/ 	.byte	0x64, 0x2c, 0x20, 0x25, 0x64, 0x2c, 0x20, 0x25, 0x64, 0x5d, 0x20, 0x6f, 0x6e, 0x20, 0x64, 0x65
        /*0030*/ 	.byte	0x76, 0x69, 0x63, 0x65, 0x21, 0x20, 0x0a, 0x00
.L_0:


//--------------------- .nv.shared.reserved.0     --------------------------
	.section	.nv.shared.reserved.0,"aw",@nobits
	.weak		__nv_reservedSMEM_offset_0_alias
	.size		__nv_reservedSMEM_offset_0_alias, 0, 64
	.other		__nv_reservedSMEM_offset_0_alias,@"STO_CUDA_RESERVED_SHARED STV_DEFAULT"
__nv_reservedSMEM_offset_0_alias:
	.zero		0
	.zero		64


//--------------------- .nv.constant0._Z14print_from_gpuv --------------------------
	.section	.nv.constant0._Z14print_from_gpuv,"a",@progbits
	.sectionflags	@""
	.align	4
.nv.constant0._Z14print_from_gpuv:
	.zero		896


//--------------------- SYMBOLS --------------------------

	.type		.nv.reservedSmem.offset0,@object
	.size		.nv.reservedSmem.offset0,0x4
	.type		vprintf,@function
